//
// Generated by NVIDIA NVVM Compiler
//
// Compiler Build ID: CL-36424714
// Cuda compilation tools, release 13.0, V13.0.88
// Based on NVVM 20.0.0
//

.version 9.0
.target sm_100
.address_size 64

	// .globl	_Z18sumReductionKernalPi
// _ZZ18sumReductionKernalPiE13partialResult has been demoted

.visible .entry _Z18sumReductionKernalPi(
	.param .u64 .ptr .align 1 _Z18sumReductionKernalPi_param_0
)
{
	.reg .pred 	%p<2>;
	.reg .b32 	%r<19>;
	.reg .b64 	%rd<5>;
	// demoted variable
	.shared .align 4 .b8 _ZZ18sumReductionKernalPiE13partialResult[1024];
	ld.param.u64 	%rd1, [_Z18sumReductionKernalPi_param_0];
	cvta.to.global.u64 	%rd2, %rd1;
	mov.u32 	%r6, %ctaid.x;
	mov.u32 	%r18, %ntid.x;
	mul.lo.s32 	%r7, %r6, %r18;
	shl.b32 	%r8, %r7, 1;
	mov.u32 	%r2, %tid.x;
	add.s32 	%r9, %r8, %r2;
	mul.wide.u32 	%rd3, %r9, 4;
	add.s64 	%rd4, %rd2, %rd3;
	ld.global.u32 	%r10, [%rd4];
	shl.b32 	%r11, %r2, 2;
	mov.u32 	%r12, _ZZ18sumReductionKernalPiE13partialResult;
	add.s32 	%r3, %r12, %r11;
	st.shared.u32 	[%r3], %r10;
$L__BB0_1:
	bar.sync 	0;
	setp.ge.u32 	%p1, %r2, %r18;
	@%p1 bra 	$L__BB0_3;
	shl.b32 	%r13, %r18, 2;
	add.s32 	%r14, %r3, %r13;
	ld.shared.u32 	%r15, [%r14];
	ld.shared.u32 	%r16, [%r3];
	add.s32 	%r17, %r16, %r15;
	st.shared.u32 	[%r3], %r17;
$L__BB0_3:
	shr.u32 	%r18, %r18, 1;
	bra.uni 	$L__BB0_1;

}


// ===== COMPILED SASS (sm_100) =====

	.target	sm_100

	.elftype	@"ET_EXEC"


//--------------------- .note.nv.tkinfo           --------------------------
	.section	.note.nv.tkinfo,"",@"SHT_NOTE"
	.sectionflags	@"SHF_NOTE_NV_TKINFO"
	.tkinfo
        /*0018*/ 	.word	0x00000002
        /*0030*/ 	.string	""
        /*0030*/ 	.string	"ptxas"
        /*0030*/ 	.string	"Cuda compilation tools, release 13.0, V13.0.88"
        /*0030*/ 	.string	"Build cuda_13.0.r13.0/compiler.36424714_0"
        /*0030*/ 	.string	"-arch sm_100 -m 64 "



//--------------------- .note.nv.cuinfo           --------------------------
	.section	.note.nv.cuinfo,"",@"SHT_NOTE"
	.sectionflags	@"SHF_NOTE_NV_CUINFO"
        /*0018*/ 	.short	0x0002
        /*001a*/ 	.short	0x0064
        /*001c*/ 	.short	0x0082
	.zero		2


//--------------------- .nv.info                  --------------------------
	.section	.nv.info,"",@"SHT_CUDA_INFO"
	.align	4


	//----- nvinfo : EIATTR_REGCOUNT
	.align		4
        /*0000*/ 	.byte	0x04, 0x2f
        /*0002*/ 	.short	(.L_1 - .L_0)
	.align		4
.L_0:
        /*0004*/ 	.word	index@(_Z18sumReductionKernalPi)
        /*0008*/ 	.word	0x0000000a


	//----- nvinfo : EIATTR_FRAME_SIZE
	.align		4
.L_1:
        /*000c*/ 	.byte	0x04, 0x11
        /*000e*/ 	.short	(.L_3 - .L_2)
	.align		4
.L_2:
        /*0010*/ 	.word	index@(_Z18sumReductionKernalPi)
        /*0014*/ 	.word	0x00000000


	//----- nvinfo : EIATTR_MIN_STACK_SIZE
	.align		4
.L_3:
        /*0018*/ 	.byte	0x04, 0x12
        /*001a*/ 	.short	(.L_5 - .L_4)
	.align		4
.L_4:
        /*001c*/ 	.word	index@(_Z18sumReductionKernalPi)
        /*0020*/ 	.word	0x00000000
.L_5:


//--------------------- .nv.compat                --------------------------
	.section	.nv.compat,"",@"SHT_CUDA_COMPAT_INFO"
	.align	4
        /*0000*/ 	.byte	0x02, 0x09, 0x00, 0x00, 0x02, 0x02, 0x01, 0x00, 0x02, 0x05, 0x05, 0x00, 0x03, 0x07, 0x01, 0x01
        /*0010*/ 	.byte	0x02, 0x03, 0x00, 0x00, 0x02, 0x06, 0x01, 0x00, 0x04, 0x0b, 0x08, 0x00, 0x09, 0x00, 0x00, 0x00
        /*0020*/ 	.byte	0x00, 0x00, 0x00, 0x00


//--------------------- .nv.info._Z18sumReductionKernalPi --------------------------
	.section	.nv.info._Z18sumReductionKernalPi,"",@"SHT_CUDA_INFO"
	.sectionflags	@""
	.align	4


	//----- nvinfo : EIATTR_CUDA_API_VERSION
	.align		4
        /*0000*/ 	.byte	0x04, 0x37
        /*0002*/ 	.short	(.L_7 - .L_6)
.L_6:
        /*0004*/ 	.word	0x00000082


	//----- nvinfo : EIATTR_KPARAM_INFO
	.align		4
.L_7:
        /*0008*/ 	.byte	0x04, 0x17
        /*000a*/ 	.short	(.L_9 - .L_8)
.L_8:
        /*000c*/ 	.word	0x00000000
        /*0010*/ 	.short	0x0000
        /*0012*/ 	.short	0x0000
        /*0014*/ 	.byte	0x00, 0xf5, 0x21, 0x00


	//----- nvinfo : EIATTR_SPARSE_MMA_MASK
	.align		4
.L_9:
        /*0018*/ 	.byte	0x03, 0x50
        /*001a*/ 	.short	0x0000


	//----- nvinfo : EIATTR_MAXREG_COUNT
	.align		4
        /*001c*/ 	.byte	0x03, 0x1b
        /*001e*/ 	.short	0x00ff


	//----- nvinfo : EIATTR_NUM_BARRIERS
	.align		4
        /*0020*/ 	.byte	0x02, 0x4c
        /*0022*/ 	.byte	0x01
	.zero		1


	//----- nvinfo : EIATTR_MERCURY_ISA_VERSION
	.align		4
        /*0024*/ 	.byte	0x03, 0x5f
        /*0026*/ 	.short	0x0101


	//----- nvinfo : EIATTR_VRC_CTA_INIT_COUNT
	.align		4
        /*0028*/ 	.byte	0x02, 0x4a
	.zero		1
	.zero		1


	//----- nvinfo : EIATTR_CBANK_PARAM_SIZE
	.align		4
        /*002c*/ 	.byte	0x03, 0x19
        /*002e*/ 	.short	0x0008


	//----- nvinfo : EIATTR_PARAM_CBANK
	.align		4
        /*0030*/ 	.byte	0x04, 0x0a
        /*0032*/ 	.short	(.L_11 - .L_10)
	.align		4
.L_10:
        /*0034*/ 	.word	index@(.nv.constant0._Z18sumReductionKernalPi)
        /*0038*/ 	.short	0x0380
        /*003a*/ 	.short	0x0008


	//----- nvinfo : EIATTR_SW_WAR
	.align		4
.L_11:
        /*003c*/ 	.byte	0x04, 0x36
        /*003e*/ 	.short	(.L_13 - .L_12)
.L_12:
        /*0040*/ 	.word	0x00000008
.L_13:


//--------------------- .nv.callgraph             --------------------------
	.section	.nv.callgraph,"",@"SHT_CUDA_CALLGRAPH"
	.align	4
	.sectionentsize	8
	.align		4
        /*0000*/ 	.word	0x00000000
	.align		4
        /*0004*/ 	.word	0xffffffff
	.align		4
        /*0008*/ 	.word	0x00000000
	.align		4
        /*000c*/ 	.word	0xfffffffe
	.align		4
        /*0010*/ 	.word	0x00000000
	.align		4
        /*0014*/ 	.word	0xfffffffd
	.align		4
        /*0018*/ 	.word	0x00000000
	.align		4
        /*001c*/ 	.word	0xfffffffc


//--------------------- .text._Z18sumReductionKernalPi --------------------------
	.section	.text._Z18sumReductionKernalPi,"ax",@progbits
	.align	128
        .global         _Z18sumReductionKernalPi
        .type           _Z18sumReductionKernalPi,@function
        .size           _Z18sumReductionKernalPi,(.L_x_2 - _Z18sumReductionKernalPi)
        .other          _Z18sumReductionKernalPi,@"STO_CUDA_ENTRY STV_DEFAULT"
_Z18sumReductionKernalPi:
.text._Z18sumReductionKernalPi:
[----:B------:R-:W-:Y:S01]  /*0000*/  LDC R1, c[0x0][0x37c] ;  /* 0x0000df00ff017b82 */ /* 0x000fe20000000800 */
[----:B------:R-:W0:Y:S07]  /*0010*/  S2R R7, SR_TID.X ;  /* 0x0000000000077919 */ /* 0x000e2e0000002100 */
[----:B------:R-:W1:Y:S01]  /*0020*/  S2UR UR6, SR_CTAID.X ;  /* 0x00000000000679c3 */ /* 0x000e620000002500 */
[----:B------:R-:W2:Y:S07]  /*0030*/  LDCU.64 UR4, c[0x0][0x358] ;  /* 0x00006b00ff0477ac */ /* 0x000eae0008000a00 */
[----:B------:R-:W1:Y:S08]  /*0040*/  LDC R4, c[0x0][0x360] ;  /* 0x0000d800ff047b82 */ /* 0x000e700000000800 */
[----:B------:R-:W3:Y:S01]  /*0050*/  LDC.64 R2, c[0x0][0x380] ;  /* 0x0000e000ff027b82 */ /* 0x000ee20000000a00 */
[----:B-1----:R-:W-:-:S04]  /*0060*/  IMAD R0, R4, UR6, RZ ;  /* 0x0000000604007c24 */ /* 0x002fc8000f8e02ff */
[----:B0-----:R-:W-:-:S04]  /*0070*/  IMAD R5, R0, 0x2, R7 ;  /* 0x0000000200057824 */ /* 0x001fc800078e0207 */
[----:B---3--:R-:W-:-:S06]  /*0080*/  IMAD.WIDE.U32 R2, R5, 0x4, R2 ;  /* 0x0000000405027825 */ /* 0x008fcc00078e0002 */
[----:B--2---:R-:W2:Y:S01]  /*0090*/  LDG.E R2, desc[UR4][R2.64] ;  /* 0x0000000402027981 */ /* 0x004ea2000c1e1900 */
[----:B------:R-:W0:Y:S01]  /*00a0*/  S2UR UR5, SR_CgaCtaId ;  /* 0x00000000000579c3 */ /* 0x000e220000008800 */
[----:B------:R-:W-:Y:S02]  /*00b0*/  UMOV UR4, 0x400 ;  /* 0x0000040000047882 */ /* 0x000fe40000000000 */
[----:B0-----:R-:W-:-:S06]  /*00c0*/  ULEA UR4, UR5, UR4, 0x18 ;  /* 0x0000000405047291 */ /* 0x001fcc000f8ec0ff */
[----:B------:R-:W-:-:S05]  /*00d0*/  LEA R5, R7, UR4, 0x2 ;  /* 0x0000000407057c11 */ /* 0x000fca000f8e10ff */
[----:B--2---:R0:W-:Y:S02]  /*00e0*/  STS [R5], R2 ;  /* 0x0000000205007388 */ /* 0x0041e40000000800 */
.L_x_0:
[----:B------:R-:W-:Y:S01]  /*00f0*/  BAR.SYNC.DEFER_BLOCKING 0x0 ;  /* 0x0000000000007b1d */ /* 0x000fe20000010000 */
[----:B------:R-:W-:-:S13]  /*0100*/  ISETP.GE.U32.AND P0, PT, R7, R4, PT ;  /* 0x000000040700720c */ /* 0x000fda0003f06070 */
[----:B------:R-:W-:Y:S02]  /*0110*/  @!P0 LEA R0, R4, R5, 0x2 ;  /* 0x0000000504008211 */ /* 0x000fe400078e10ff */
[----:B------:R-:W-:Y:S01]  /*0120*/  SHF.R.U32.HI R4, RZ, 0x1, R4 ;  /* 0x00000001ff047819 */ /* 0x000fe20000011604 */
[----:B------:R-:W-:Y:S04]  /*0130*/  @!P0 LDS R3, [R5] ;  /* 0x0000000005038984 */ /* 0x000fe80000000800 */
[----:B------:R-:W0:Y:S02]  /*0140*/  @!P0 LDS R0, [R0] ;  /* 0x0000000000008984 */ /* 0x000e240000000800 */
[----:B01----:R-:W-:-:S05]  /*0150*/  @!P0 IMAD.IADD R2, R0, 0x1, R3 ;  /* 0x0000000100028824 */ /* 0x003fca00078e0203 */
[----:B------:R1:W-:Y:S01]  /*0160*/  @!P0 STS [R5], R2 ;  /* 0x0000000205008388 */ /* 0x0003e20000000800 */
[----:B------:R-:W-:Y:S05]  /*0170*/  BRA `(.L_x_0) ;  /* 0xfffffffc00dc7947 */ /* 0x000fea000383ffff */
.L_x_1:
[----:B------:R-:W-:-:S00]  /*0180*/  BRA `(.L_x_1) ;  /* 0xfffffffc00fc7947 */ /* 0x000fc0000383ffff */
[----:B------:R-:W-:-:S00]  /*0190*/  NOP ;  /* 0x0000000000007918 */ /* 0x000fc00000000000 */
        /* <DEDUP_REMOVED lines=14> */
.L_x_2:


//--------------------- .nv.shared._Z18sumReductionKernalPi --------------------------
	.section	.nv.shared._Z18sumReductionKernalPi,"aw",@nobits
	.sectionflags	@""
	.align	4
.nv.shared._Z18sumReductionKernalPi:
	.zero		2048


//--------------------- .nv.shared.reserved.0     --------------------------
	.section	.nv.shared.reserved.0,"aw",@nobits
	.weak		__nv_reservedSMEM_offset_0_alias
	.size		__nv_reservedSMEM_offset_0_alias, 0, 64
	.other		__nv_reservedSMEM_offset_0_alias,@"STO_CUDA_RESERVED_SHARED STV_DEFAULT"
__nv_reservedSMEM_offset_0_alias:
	.zero		0
	.zero		64


//--------------------- .nv.constant0._Z18sumReductionKernalPi --------------------------
	.section	.nv.constant0._Z18sumReductionKernalPi,"a",@progbits
	.sectionflags	@""
	.align	4
.nv.constant0._Z18sumReductionKernalPi:
	.zero		904


//--------------------- SYMBOLS --------------------------

	.type		.nv.reservedSmem.offset0,@object
	.size		.nv.reservedSmem.offset0,0x4
	.type		.nv.reservedSmem.cap,@object
	.size		.nv.reservedSmem.cap,0x4
